//
// Generated by NVIDIA NVVM Compiler
//
// Compiler Build ID: CL-36424714
// Cuda compilation tools, release 13.0, V13.0.88
// Based on NVVM 20.0.0
//

.version 9.0
.target sm_100
.address_size 64

	// .globl	_Z15addVectorsGpu1DPfS_S_i

.visible .entry _Z15addVectorsGpu1DPfS_S_i(
	.param .u64 .ptr .align 1 _Z15addVectorsGpu1DPfS_S_i_param_0,
	.param .u64 .ptr .align 1 _Z15addVectorsGpu1DPfS_S_i_param_1,
	.param .u64 .ptr .align 1 _Z15addVectorsGpu1DPfS_S_i_param_2,
	.param .u32 _Z15addVectorsGpu1DPfS_S_i_param_3
)
{
	.reg .pred 	%p<2>;
	.reg .b32 	%r<6>;
	.reg .b32 	%f<4>;
	.reg .b64 	%rd<11>;

	ld.param.u64 	%rd1, [_Z15addVectorsGpu1DPfS_S_i_param_0];
	ld.param.u64 	%rd2, [_Z15addVectorsGpu1DPfS_S_i_param_1];
	ld.param.u64 	%rd3, [_Z15addVectorsGpu1DPfS_S_i_param_2];
	ld.param.u32 	%r2, [_Z15addVectorsGpu1DPfS_S_i_param_3];
	mov.u32 	%r3, %ctaid.x;
	mov.u32 	%r4, %ntid.x;
	mov.u32 	%r5, %tid.x;
	mad.lo.s32 	%r1, %r3, %r4, %r5;
	setp.ge.s32 	%p1, %r1, %r2;
	@%p1 bra 	$L__BB0_2;
	cvta.to.global.u64 	%rd4, %rd1;
	cvta.to.global.u64 	%rd5, %rd2;
	cvta.to.global.u64 	%rd6, %rd3;
	mul.wide.s32 	%rd7, %r1, 4;
	add.s64 	%rd8, %rd4, %rd7;
	ld.global.f32 	%f1, [%rd8];
	add.s64 	%rd9, %rd5, %rd7;
	ld.global.f32 	%f2, [%rd9];
	add.f32 	%f3, %f1, %f2;
	add.s64 	%rd10, %rd6, %rd7;
	st.global.f32 	[%rd10], %f3;
$L__BB0_2:
	ret;

}
	// .globl	_Z15addVectorsGpu3DPfS_S_iii
.visible .entry _Z15addVectorsGpu3DPfS_S_iii(
	.param .u64 .ptr .align 1 _Z15addVectorsGpu3DPfS_S_iii_param_0,
	.param .u64 .ptr .align 1 _Z15addVectorsGpu3DPfS_S_iii_param_1,
	.param .u64 .ptr .align 1 _Z15addVectorsGpu3DPfS_S_iii_param_2,
	.param .u32 _Z15addVectorsGpu3DPfS_S_iii_param_3,
	.param .u32 _Z15addVectorsGpu3DPfS_S_iii_param_4,
	.param .u32 _Z15addVectorsGpu3DPfS_S_iii_param_5
)
{
	.reg .pred 	%p<7>;
	.reg .b32 	%r<22>;
	.reg .b32 	%f<4>;
	.reg .b64 	%rd<11>;

	ld.param.u64 	%rd1, [_Z15addVectorsGpu3DPfS_S_iii_param_0];
	ld.param.u64 	%rd2, [_Z15addVectorsGpu3DPfS_S_iii_param_1];
	ld.param.u64 	%rd3, [_Z15addVectorsGpu3DPfS_S_iii_param_2];
	ld.param.u32 	%r5, [_Z15addVectorsGpu3DPfS_S_iii_param_3];
	ld.param.u32 	%r8, [_Z15addVectorsGpu3DPfS_S_iii_param_4];
	ld.param.u32 	%r7, [_Z15addVectorsGpu3DPfS_S_iii_param_5];
	mov.u32 	%r9, %ctaid.x;
	mov.u32 	%r10, %ntid.x;
	mov.u32 	%r11, %tid.x;
	mad.lo.s32 	%r1, %r9, %r10, %r11;
	mov.u32 	%r12, %ctaid.y;
	mov.u32 	%r13, %ntid.y;
	mov.u32 	%r14, %tid.y;
	mad.lo.s32 	%r15, %r12, %r13, %r14;
	mov.u32 	%r16, %ctaid.z;
	mov.u32 	%r17, %ntid.z;
	mov.u32 	%r18, %tid.z;
	mad.lo.s32 	%r3, %r16, %r17, %r18;
	setp.ge.s32 	%p1, %r1, %r5;
	setp.ge.s32 	%p2, %r15, %r8;
	or.pred  	%p3, %p1, %p2;
	setp.ge.s32 	%p4, %r3, %r7;
	or.pred  	%p5, %p3, %p4;
	@%p5 bra 	$L__BB1_3;
	mad.lo.s32 	%r19, %r8, %r3, %r15;
	mad.lo.s32 	%r4, %r19, %r5, %r1;
	mul.lo.s32 	%r20, %r8, %r5;
	mul.lo.s32 	%r21, %r20, %r7;
	setp.ge.s32 	%p6, %r4, %r21;
	@%p6 bra 	$L__BB1_3;
	cvta.to.global.u64 	%rd4, %rd1;
	mul.wide.s32 	%rd5, %r4, 4;
	add.s64 	%rd6, %rd4, %rd5;
	ld.global.f32 	%f1, [%rd6];
	cvta.to.global.u64 	%rd7, %rd2;
	add.s64 	%rd8, %rd7, %rd5;
	ld.global.f32 	%f2, [%rd8];
	add.f32 	%f3, %f1, %f2;
	cvta.to.global.u64 	%rd9, %rd3;
	add.s64 	%rd10, %rd9, %rd5;
	st.global.f32 	[%rd10], %f3;
$L__BB1_3:
	ret;

}


// ===== COMPILED SASS (sm_100) =====

	.target	sm_100

	.elftype	@"ET_EXEC"


//--------------------- .note.nv.tkinfo           --------------------------
	.section	.note.nv.tkinfo,"",@"SHT_NOTE"
	.sectionflags	@"SHF_NOTE_NV_TKINFO"
	.tkinfo
        /*0018*/ 	.word	0x00000002
        /*0030*/ 	.string	""
        /*0030*/ 	.string	"ptxas"
        /*0030*/ 	.string	"Cuda compilation tools, release 13.0, V13.0.88"
        /*0030*/ 	.string	"Build cuda_13.0.r13.0/compiler.36424714_0"
        /*0030*/ 	.string	"-arch sm_100 -m 64 "



//--------------------- .note.nv.cuinfo           --------------------------
	.section	.note.nv.cuinfo,"",@"SHT_NOTE"
	.sectionflags	@"SHF_NOTE_NV_CUINFO"
        /*0018*/ 	.short	0x0002
        /*001a*/ 	.short	0x0064
        /*001c*/ 	.short	0x0082
	.zero		2


//--------------------- .nv.info                  --------------------------
	.section	.nv.info,"",@"SHT_CUDA_INFO"
	.align	4


	//----- nvinfo : EIATTR_REGCOUNT
	.align		4
        /*0000*/ 	.byte	0x04, 0x2f
        /*0002*/ 	.short	(.L_1 - .L_0)
	.align		4
.L_0:
        /*0004*/ 	.word	index@(_Z15addVectorsGpu1DPfS_S_i)
        /*0008*/ 	.word	0x0000000c


	//----- nvinfo : EIATTR_FRAME_SIZE
	.align		4
.L_1:
        /*000c*/ 	.byte	0x04, 0x11
        /*000e*/ 	.short	(.L_3 - .L_2)
	.align		4
.L_2:
        /*0010*/ 	.word	index@(_Z15addVectorsGpu1DPfS_S_i)
        /*0014*/ 	.word	0x00000000


	//----- nvinfo : EIATTR_REGCOUNT
	.align		4
.L_3:
        /*0018*/ 	.byte	0x04, 0x2f
        /*001a*/ 	.short	(.L_5 - .L_4)
	.align		4
.L_4:
        /*001c*/ 	.word	index@(_Z15addVectorsGpu3DPfS_S_iii)
        /*0020*/ 	.word	0x0000000c


	//----- nvinfo : EIATTR_FRAME_SIZE
	.align		4
.L_5:
        /*0024*/ 	.byte	0x04, 0x11
        /*0026*/ 	.short	(.L_7 - .L_6)
	.align		4
.L_6:
        /*0028*/ 	.word	index@(_Z15addVectorsGpu3DPfS_S_iii)
        /*002c*/ 	.word	0x00000000


	//----- nvinfo : EIATTR_MIN_STACK_SIZE
	.align		4
.L_7:
        /*0030*/ 	.byte	0x04, 0x12
        /*0032*/ 	.short	(.L_9 - .L_8)
	.align		4
.L_8:
        /*0034*/ 	.word	index@(_Z15addVectorsGpu3DPfS_S_iii)
        /*0038*/ 	.word	0x00000000


	//----- nvinfo : EIATTR_MIN_STACK_SIZE
	.align		4
.L_9:
        /*003c*/ 	.byte	0x04, 0x12
        /*003e*/ 	.short	(.L_11 - .L_10)
	.align		4
.L_10:
        /*0040*/ 	.word	index@(_Z15addVectorsGpu1DPfS_S_i)
        /*0044*/ 	.word	0x00000000
.L_11:


//--------------------- .nv.compat                --------------------------
	.section	.nv.compat,"",@"SHT_CUDA_COMPAT_INFO"
	.align	4
        /*0000*/ 	.byte	0x02, 0x09, 0x00, 0x00, 0x02, 0x02, 0x01, 0x00, 0x02, 0x05, 0x05, 0x00, 0x03, 0x07, 0x01, 0x01
        /*0010*/ 	.byte	0x02, 0x03, 0x00, 0x00, 0x02, 0x06, 0x01, 0x00, 0x04, 0x0b, 0x08, 0x00, 0x09, 0x00, 0x00, 0x00
        /*0020*/ 	.byte	0x00, 0x00, 0x00, 0x00


//--------------------- .nv.info._Z15addVectorsGpu3DPfS_S_iii --------------------------
	.section	.nv.info._Z15addVectorsGpu3DPfS_S_iii,"",@"SHT_CUDA_INFO"
	.sectionflags	@""
	.align	4


	//----- nvinfo : EIATTR_CUDA_API_VERSION
	.align		4
        /*0000*/ 	.byte	0x04, 0x37
        /*0002*/ 	.short	(.L_13 - .L_12)
.L_12:
        /*0004*/ 	.word	0x00000082


	//----- nvinfo : EIATTR_KPARAM_INFO
	.align		4
.L_13:
        /*0008*/ 	.byte	0x04, 0x17
        /*000a*/ 	.short	(.L_15 - .L_14)
.L_14:
        /*000c*/ 	.word	0x00000000
        /*0010*/ 	.short	0x0005
        /*0012*/ 	.short	0x0020
        /*0014*/ 	.byte	0x00, 0xf0, 0x11, 0x00


	//----- nvinfo : EIATTR_KPARAM_INFO
	.align		4
.L_15:
        /*0018*/ 	.byte	0x04, 0x17
        /*001a*/ 	.short	(.L_17 - .L_16)
.L_16:
        /*001c*/ 	.word	0x00000000
        /*0020*/ 	.short	0x0004
        /*0022*/ 	.short	0x001c
        /*0024*/ 	.byte	0x00, 0xf0, 0x11, 0x00


	//----- nvinfo : EIATTR_KPARAM_INFO
	.align		4
.L_17:
        /*0028*/ 	.byte	0x04, 0x17
        /*002a*/ 	.short	(.L_19 - .L_18)
.L_18:
        /*002c*/ 	.word	0x00000000
        /*0030*/ 	.short	0x0003
        /*0032*/ 	.short	0x0018
        /*0034*/ 	.byte	0x00, 0xf0, 0x11, 0x00


	//----- nvinfo : EIATTR_KPARAM_INFO
	.align		4
.L_19:
        /*0038*/ 	.byte	0x04, 0x17
        /*003a*/ 	.short	(.L_21 - .L_20)
.L_20:
        /*003c*/ 	.word	0x00000000
        /*0040*/ 	.short	0x0002
        /*0042*/ 	.short	0x0010
        /*0044*/ 	.byte	0x00, 0xf5, 0x21, 0x00


	//----- nvinfo : EIATTR_KPARAM_INFO
	.align		4
.L_21:
        /*0048*/ 	.byte	0x04, 0x17
        /*004a*/ 	.short	(.L_23 - .L_22)
.L_22:
        /*004c*/ 	.word	0x00000000
        /*0050*/ 	.short	0x0001
        /*0052*/ 	.short	0x0008
        /*0054*/ 	.byte	0x00, 0xf5, 0x21, 0x00


	//----- nvinfo : EIATTR_KPARAM_INFO
	.align		4
.L_23:
        /*0058*/ 	.byte	0x04, 0x17
        /*005a*/ 	.short	(.L_25 - .L_24)
.L_24:
        /*005c*/ 	.word	0x00000000
        /*0060*/ 	.short	0x0000
        /*0062*/ 	.short	0x0000
        /*0064*/ 	.byte	0x00, 0xf5, 0x21, 0x00


	//----- nvinfo : EIATTR_SPARSE_MMA_MASK
	.align		4
.L_25:
        /*0068*/ 	.byte	0x03, 0x50
        /*006a*/ 	.short	0x0000


	//----- nvinfo : EIATTR_MAXREG_COUNT
	.align		4
        /*006c*/ 	.byte	0x03, 0x1b
        /*006e*/ 	.short	0x00ff


	//----- nvinfo : EIATTR_MERCURY_ISA_VERSION
	.align		4
        /*0070*/ 	.byte	0x03, 0x5f
        /*0072*/ 	.short	0x0101


	//----- nvinfo : EIATTR_VRC_CTA_INIT_COUNT
	.align		4
        /*0074*/ 	.byte	0x02, 0x4a
	.zero		1
	.zero		1


	//----- nvinfo : EIATTR_EXIT_INSTR_OFFSETS
	.align		4
        /*0078*/ 	.byte	0x04, 0x1c
        /*007a*/ 	.short	(.L_27 - .L_26)


	//   ....[0]....
.L_26:
        /*007c*/ 	.word	0x00000120


	//   ....[1]....
        /*0080*/ 	.word	0x00000180


	//   ....[2]....
        /*0084*/ 	.word	0x00000240


	//----- nvinfo : EIATTR_CBANK_PARAM_SIZE
	.align		4
.L_27:
        /*0088*/ 	.byte	0x03, 0x19
        /*008a*/ 	.short	0x0024


	//----- nvinfo : EIATTR_PARAM_CBANK
	.align		4
        /*008c*/ 	.byte	0x04, 0x0a
        /*008e*/ 	.short	(.L_29 - .L_28)
	.align		4
.L_28:
        /*0090*/ 	.word	index@(.nv.constant0._Z15addVectorsGpu3DPfS_S_iii)
        /*0094*/ 	.short	0x0380
        /*0096*/ 	.short	0x0024


	//----- nvinfo : EIATTR_SW_WAR
	.align		4
.L_29:
        /*0098*/ 	.byte	0x04, 0x36
        /*009a*/ 	.short	(.L_31 - .L_30)
.L_30:
        /*009c*/ 	.word	0x00000008
.L_31:


//--------------------- .nv.info._Z15addVectorsGpu1DPfS_S_i --------------------------
	.section	.nv.info._Z15addVectorsGpu1DPfS_S_i,"",@"SHT_CUDA_INFO"
	.sectionflags	@""
	.align	4


	//----- nvinfo : EIATTR_CUDA_API_VERSION
	.align		4
        /*0000*/ 	.byte	0x04, 0x37
        /*0002*/ 	.short	(.L_33 - .L_32)
.L_32:
        /*0004*/ 	.word	0x00000082


	//----- nvinfo : EIATTR_KPARAM_INFO
	.align		4
.L_33:
        /*0008*/ 	.byte	0x04, 0x17
        /*000a*/ 	.short	(.L_35 - .L_34)
.L_34:
        /*000c*/ 	.word	0x00000000
        /*0010*/ 	.short	0x0003
        /*0012*/ 	.short	0x0018
        /*0014*/ 	.byte	0x00, 0xf0, 0x11, 0x00


	//----- nvinfo : EIATTR_KPARAM_INFO
	.align		4
.L_35:
        /*0018*/ 	.byte	0x04, 0x17
        /*001a*/ 	.short	(.L_37 - .L_36)
.L_36:
        /*001c*/ 	.word	0x00000000
        /*0020*/ 	.short	0x0002
        /*0022*/ 	.short	0x0010
        /*0024*/ 	.byte	0x00, 0xf5, 0x21, 0x00


	//----- nvinfo : EIATTR_KPARAM_INFO
	.align		4
.L_37:
        /*0028*/ 	.byte	0x04, 0x17
        /*002a*/ 	.short	(.L_39 - .L_38)
.L_38:
        /*002c*/ 	.word	0x00000000
        /*0030*/ 	.short	0x0001
        /*0032*/ 	.short	0x0008
        /*0034*/ 	.byte	0x00, 0xf5, 0x21, 0x00


	//----- nvinfo : EIATTR_KPARAM_INFO
	.align		4
.L_39:
        /*0038*/ 	.byte	0x04, 0x17
        /*003a*/ 	.short	(.L_41 - .L_40)
.L_40:
        /*003c*/ 	.word	0x00000000
        /*0040*/ 	.short	0x0000
        /*0042*/ 	.short	0x0000
        /*0044*/ 	.byte	0x00, 0xf5, 0x21, 0x00


	//----- nvinfo : EIATTR_SPARSE_MMA_MASK
	.align		4
.L_41:
        /*0048*/ 	.byte	0x03, 0x50
        /*004a*/ 	.short	0x0000


	//----- nvinfo : EIATTR_MAXREG_COUNT
	.align		4
        /*004c*/ 	.byte	0x03, 0x1b
        /*004e*/ 	.short	0x00ff


	//----- nvinfo : EIATTR_MERCURY_ISA_VERSION
	.align		4
        /*0050*/ 	.byte	0x03, 0x5f
        /*0052*/ 	.short	0x0101


	//----- nvinfo : EIATTR_VRC_CTA_INIT_COUNT
	.align		4
        /*0054*/ 	.byte	0x02, 0x4a
	.zero		1
	.zero		1


	//----- nvinfo : EIATTR_EXIT_INSTR_OFFSETS
	.align		4
        /*0058*/ 	.byte	0x04, 0x1c
        /*005a*/ 	.short	(.L_43 - .L_42)


	//   ....[0]....
.L_42:
        /*005c*/ 	.word	0x00000070


	//   ....[1]....
        /*0060*/ 	.word	0x00000130


	//----- nvinfo : EIATTR_CBANK_PARAM_SIZE
	.align		4
.L_43:
        /*0064*/ 	.byte	0x03, 0x19
        /*0066*/ 	.short	0x001c


	//----- nvinfo : EIATTR_PARAM_CBANK
	.align		4
        /*0068*/ 	.byte	0x04, 0x0a
        /*006a*/ 	.short	(.L_45 - .L_44)
	.align		4
.L_44:
        /*006c*/ 	.word	index@(.nv.constant0._Z15addVectorsGpu1DPfS_S_i)
        /*0070*/ 	.short	0x0380
        /*0072*/ 	.short	0x001c


	//----- nvinfo : EIATTR_SW_WAR
	.align		4
.L_45:
        /*0074*/ 	.byte	0x04, 0x36
        /*0076*/ 	.short	(.L_47 - .L_46)
.L_46:
        /*0078*/ 	.word	0x00000008
.L_47:


//--------------------- .nv.callgraph             --------------------------
	.section	.nv.callgraph,"",@"SHT_CUDA_CALLGRAPH"
	.align	4
	.sectionentsize	8
	.align		4
        /*0000*/ 	.word	0x00000000
	.align		4
        /*0004*/ 	.word	0xffffffff
	.align		4
        /*0008*/ 	.word	0x00000000
	.align		4
        /*000c*/ 	.word	0xfffffffe
	.align		4
        /*0010*/ 	.word	0x00000000
	.align		4
        /*0014*/ 	.word	0xfffffffd
	.align		4
        /*0018*/ 	.word	0x00000000
	.align		4
        /*001c*/ 	.word	0xfffffffc


//--------------------- .text._Z15addVectorsGpu3DPfS_S_iii --------------------------
	.section	.text._Z15addVectorsGpu3DPfS_S_iii,"ax",@progbits
	.align	128
        .global         _Z15addVectorsGpu3DPfS_S_iii
        .type           _Z15addVectorsGpu3DPfS_S_iii,@function
        .size           _Z15addVectorsGpu3DPfS_S_iii,(.L_x_2 - _Z15addVectorsGpu3DPfS_S_iii)
        .other          _Z15addVectorsGpu3DPfS_S_iii,@"STO_CUDA_ENTRY STV_DEFAULT"
_Z15addVectorsGpu3DPfS_S_iii:
.text._Z15addVectorsGpu3DPfS_S_iii:
[----:B------:R-:W-:Y:S01]  /*0000*/  LDC R1, c[0x0][0x37c] ;  /* 0x0000df00ff017b82 */ /* 0x000fe20000000800 */
[----:B------:R-:W0:Y:S07]  /*0010*/  S2R R5, SR_TID.Y ;  /* 0x0000000000057919 */ /* 0x000e2e0000002200 */
[----:B------:R-:W1:Y:S01]  /*0020*/  LDC R0, c[0x0][0x360] ;  /* 0x0000d800ff007b82 */ /* 0x000e620000000800 */
[----:B------:R-:W2:Y:S01]  /*0030*/  LDCU.64 UR8, c[0x0][0x398] ;  /* 0x00007300ff0877ac */ /* 0x000ea20008000a00 */
[----:B------:R-:W1:Y:S01]  /*0040*/  S2R R3, SR_TID.X ;  /* 0x0000000000037919 */ /* 0x000e620000002100 */
[----:B------:R-:W3:Y:S01]  /*0050*/  LDCU UR7, c[0x0][0x3a0] ;  /* 0x00007400ff0777ac */ /* 0x000ee20008000800 */
[----:B------:R-:W4:Y:S04]  /*0060*/  S2R R7, SR_TID.Z ;  /* 0x0000000000077919 */ /* 0x000f280000002300 */
[----:B------:R-:W0:Y:S08]  /*0070*/  S2UR UR5, SR_CTAID.Y ;  /* 0x00000000000579c3 */ /* 0x000e300000002600 */
[----:B------:R-:W0:Y:S08]  /*0080*/  LDC R2, c[0x0][0x364] ;  /* 0x0000d900ff027b82 */ /* 0x000e300000000800 */
[----:B------:R-:W1:Y:S08]  /*0090*/  S2UR UR4, SR_CTAID.X ;  /* 0x00000000000479c3 */ /* 0x000e700000002500 */
[----:B------:R-:W4:Y:S08]  /*00a0*/  S2UR UR6, SR_CTAID.Z ;  /* 0x00000000000679c3 */ /* 0x000f300000002700 */
[----:B------:R-:W4:Y:S01]  /*00b0*/  LDC R4, c[0x0][0x368] ;  /* 0x0000da00ff047b82 */ /* 0x000f220000000800 */
[----:B0-----:R-:W-:-:S05]  /*00c0*/  IMAD R2, R2, UR5, R5 ;  /* 0x0000000502027c24 */ /* 0x001fca000f8e0205 */
[----:B--2---:R-:W-:Y:S01]  /*00d0*/  ISETP.GE.AND P0, PT, R2, UR9, PT ;  /* 0x0000000902007c0c */ /* 0x004fe2000bf06270 */
[----:B-1----:R-:W-:-:S05]  /*00e0*/  IMAD R0, R0, UR4, R3 ;  /* 0x0000000400007c24 */ /* 0x002fca000f8e0203 */
[----:B------:R-:W-:Y:S01]  /*00f0*/  ISETP.GE.OR P0, PT, R0, UR8, P0 ;  /* 0x0000000800007c0c */ /* 0x000fe20008706670 */
[----:B----4-:R-:W-:-:S05]  /*0100*/  IMAD R3, R4, UR6, R7 ;  /* 0x0000000604037c24 */ /* 0x010fca000f8e0207 */
[----:B---3--:R-:W-:-:S13]  /*0110*/  ISETP.GE.OR P0, PT, R3, UR7, P0 ;  /* 0x0000000703007c0c */ /* 0x008fda0008706670 */
[----:B------:R-:W-:Y:S05]  /*0120*/  @P0 EXIT ;  /* 0x000000000000094d */ /* 0x000fea0003800000 */
[----:B------:R-:W-:Y:S02]  /*0130*/  UIMAD UR4, UR9, UR8, URZ ;  /* 0x00000008090472a4 */ /* 0x000fe4000f8e02ff */
[----:B------:R-:W-:Y:S02]  /*0140*/  IMAD R3, R3, UR9, R2 ;  /* 0x0000000903037c24 */ /* 0x000fe4000f8e0202 */
[----:B------:R-:W-:Y:S02]  /*0150*/  UIMAD UR4, UR4, UR7, URZ ;  /* 0x00000007040472a4 */ /* 0x000fe4000f8e02ff */
[----:B------:R-:W-:-:S05]  /*0160*/  IMAD R9, R3, UR8, R0 ;  /* 0x0000000803097c24 */ /* 0x000fca000f8e0200 */
[----:B------:R-:W-:-:S13]  /*0170*/  ISETP.GE.AND P0, PT, R9, UR4, PT ;  /* 0x0000000409007c0c */ /* 0x000fda000bf06270 */
[----:B------:R-:W-:Y:S05]  /*0180*/  @P0 EXIT ;  /* 0x000000000000094d */ /* 0x000fea0003800000 */
[----:B------:R-:W0:Y:S01]  /*0190*/  LDC.64 R2, c[0x0][0x380] ;  /* 0x0000e000ff027b82 */ /* 0x000e220000000a00 */
[----:B------:R-:W1:Y:S07]  /*01a0*/  LDCU.64 UR4, c[0x0][0x358] ;  /* 0x00006b00ff0477ac */ /* 0x000e6e0008000a00 */
[----:B------:R-:W2:Y:S08]  /*01b0*/  LDC.64 R4, c[0x0][0x388] ;  /* 0x0000e200ff047b82 */ /* 0x000eb00000000a00 */
[----:B------:R-:W3:Y:S01]  /*01c0*/  LDC.64 R6, c[0x0][0x390] ;  /* 0x0000e400ff067b82 */ /* 0x000ee20000000a00 */
[----:B0-----:R-:W-:-:S06]  /*01d0*/  IMAD.WIDE R2, R9, 0x4, R2 ;  /* 0x0000000409027825 */ /* 0x001fcc00078e0202 */
[----:B-1----:R-:W4:Y:S01]  /*01e0*/  LDG.E R2, desc[UR4][R2.64] ;  /* 0x0000000402027981 */ /* 0x002f22000c1e1900 */
[----:B--2---:R-:W-:-:S06]  /*01f0*/  IMAD.WIDE R4, R9, 0x4, R4 ;  /* 0x0000000409047825 */ /* 0x004fcc00078e0204 */
[----:B------:R-:W4:Y:S01]  /*0200*/  LDG.E R5, desc[UR4][R4.64] ;  /* 0x0000000404057981 */ /* 0x000f22000c1e1900 */
[----:B---3--:R-:W-:-:S04]  /*0210*/  IMAD.WIDE R6, R9, 0x4, R6 ;  /* 0x0000000409067825 */ /* 0x008fc800078e0206 */
[----:B----4-:R-:W-:-:S05]  /*0220*/  FADD R9, R2, R5 ;  /* 0x0000000502097221 */ /* 0x010fca0000000000 */
[----:B------:R-:W-:Y:S01]  /*0230*/  STG.E desc[UR4][R6.64], R9 ;  /* 0x0000000906007986 */ /* 0x000fe2000c101904 */
[----:B------:R-:W-:Y:S05]  /*0240*/  EXIT ;  /* 0x000000000000794d */ /* 0x000fea0003800000 */
.L_x_0:
[----:B------:R-:W-:-:S00]  /*0250*/  BRA `(.L_x_0) ;  /* 0xfffffffc00fc7947 */ /* 0x000fc0000383ffff */
[----:B------:R-:W-:-:S00]  /*0260*/  NOP ;  /* 0x0000000000007918 */ /* 0x000fc00000000000 */
        /* <DEDUP_REMOVED lines=9> */
.L_x_2:


//--------------------- .text._Z15addVectorsGpu1DPfS_S_i --------------------------
	.section	.text._Z15addVectorsGpu1DPfS_S_i,"ax",@progbits
	.align	128
        .global         _Z15addVectorsGpu1DPfS_S_i
        .type           _Z15addVectorsGpu1DPfS_S_i,@function
        .size           _Z15addVectorsGpu1DPfS_S_i,(.L_x_3 - _Z15addVectorsGpu1DPfS_S_i)
        .other          _Z15addVectorsGpu1DPfS_S_i,@"STO_CUDA_ENTRY STV_DEFAULT"
_Z15addVectorsGpu1DPfS_S_i:
.text._Z15addVectorsGpu1DPfS_S_i:
[----:B------:R-:W-:Y:S01]  /*0000*/  LDC R1, c[0x0][0x37c] ;  /* 0x0000df00ff017b82 */ /* 0x000fe20000000800 */
[----:B------:R-:W0:Y:S07]  /*0010*/  S2R R0, SR_TID.X ;  /* 0x0000000000007919 */ /* 0x000e2e0000002100 */
[----:B------:R-:W0:Y:S01]  /*0020*/  S2UR UR4, SR_CTAID.X ;  /* 0x00000000000479c3 */ /* 0x000e220000002500 */
[----:B------:R-:W1:Y:S07]  /*0030*/  LDCU UR5, c[0x0][0x398] ;  /* 0x00007300ff0577ac */ /* 0x000e6e0008000800 */
[----:B------:R-:W0:Y:S02]  /*0040*/  LDC R9, c[0x0][0x360] ;  /* 0x0000d800ff097b82 */ /* 0x000e240000000800 */
[----:B0-----:R-:W-:-:S05]  /*0050*/  IMAD R9, R9, UR4, R0 ;  /* 0x0000000409097c24 */ /* 0x001fca000f8e0200 */
[----:B-1----:R-:W-:-:S13]  /*0060*/  ISETP.GE.AND P0, PT, R9, UR5, PT ;  /* 0x0000000509007c0c */ /* 0x002fda000bf06270 */
        /* <DEDUP_REMOVED lines=13> */
.L_x_1:
        /* <DEDUP_REMOVED lines=12> */
.L_x_3:


//--------------------- .nv.shared.reserved.0     --------------------------
	.section	.nv.shared.reserved.0,"aw",@nobits
	.weak		__nv_reservedSMEM_offset_0_alias
	.size		__nv_reservedSMEM_offset_0_alias, 0, 64
	.other		__nv_reservedSMEM_offset_0_alias,@"STO_CUDA_RESERVED_SHARED STV_DEFAULT"
__nv_reservedSMEM_offset_0_alias:
	.zero		0
	.zero		64


//--------------------- .nv.constant0._Z15addVectorsGpu3DPfS_S_iii --------------------------
	.section	.nv.constant0._Z15addVectorsGpu3DPfS_S_iii,"a",@progbits
	.sectionflags	@""
	.align	4
.nv.constant0._Z15addVectorsGpu3DPfS_S_iii:
	.zero		932


//--------------------- .nv.constant0._Z15addVectorsGpu1DPfS_S_i --------------------------
	.section	.nv.constant0._Z15addVectorsGpu1DPfS_S_i,"a",@progbits
	.sectionflags	@""
	.align	4
.nv.constant0._Z15addVectorsGpu1DPfS_S_i:
	.zero		924


//--------------------- SYMBOLS --------------------------

	.type		.nv.reservedSmem.offset0,@object
	.size		.nv.reservedSmem.offset0,0x4
